//
// Generated by NVIDIA NVVM Compiler
//
// Compiler Build ID: CL-36424714
// Cuda compilation tools, release 13.0, V13.0.88
// Based on NVVM 20.0.0
//

.version 9.0
.target sm_100
.address_size 64

	// .globl	_Z6printAPfi
.extern .func  (.param .b32 func_retval0) vprintf
(
	.param .b64 vprintf_param_0,
	.param .b64 vprintf_param_1
)
;
.global .align 1 .b8 $str[12] = {105, 32, 61, 32, 37, 100, 58, 32, 37, 102, 10};
.global .align 1 .b8 $str$1[13] = {40, 37, 100, 44, 37, 100, 41, 58, 32, 37, 102, 10};

.visible .entry _Z6printAPfi(
	.param .u64 .ptr .align 1 _Z6printAPfi_param_0,
	.param .u32 _Z6printAPfi_param_1
)
{
	.local .align 16 .b8 	__local_depot0[16];
	.reg .b64 	%SP;
	.reg .b64 	%SPL;
	.reg .b32 	%r<4>;
	.reg .b32 	%f<2>;
	.reg .b64 	%rd<9>;
	.reg .b64 	%fd<2>;

	mov.u64 	%SPL, __local_depot0;
	cvta.local.u64 	%SP, %SPL;
	ld.param.u64 	%rd1, [_Z6printAPfi_param_0];
	cvta.to.global.u64 	%rd2, %rd1;
	add.u64 	%rd3, %SP, 0;
	add.u64 	%rd4, %SPL, 0;
	mov.u32 	%r1, %tid.x;
	mul.wide.u32 	%rd5, %r1, 4;
	add.s64 	%rd6, %rd2, %rd5;
	ld.global.f32 	%f1, [%rd6];
	cvt.f64.f32 	%fd1, %f1;
	st.local.u32 	[%rd4], %r1;
	st.local.f64 	[%rd4+8], %fd1;
	mov.u64 	%rd7, $str;
	cvta.global.u64 	%rd8, %rd7;
	{ // callseq 0, 0
	.param .b64 param0;
	st.param.b64 	[param0], %rd8;
	.param .b64 param1;
	st.param.b64 	[param1], %rd3;
	.param .b32 retval0;
	call.uni (retval0), 
	vprintf, 
	(
	param0, 
	param1
	);
	ld.param.b32 	%r2, [retval0];
	} // callseq 0
	ret;

}
	// .globl	_Z6printMPfii
.visible .entry _Z6printMPfii(
	.param .u64 .ptr .align 1 _Z6printMPfii_param_0,
	.param .u32 _Z6printMPfii_param_1,
	.param .u32 _Z6printMPfii_param_2
)
{
	.local .align 16 .b8 	__local_depot1[16];
	.reg .b64 	%SP;
	.reg .b64 	%SPL;
	.reg .b32 	%r<13>;
	.reg .b32 	%f<2>;
	.reg .b64 	%rd<9>;
	.reg .b64 	%fd<2>;

	mov.u64 	%SPL, __local_depot1;
	cvta.local.u64 	%SP, %SPL;
	ld.param.u64 	%rd1, [_Z6printMPfii_param_0];
	ld.param.u32 	%r1, [_Z6printMPfii_param_1];
	cvta.to.global.u64 	%rd2, %rd1;
	add.u64 	%rd3, %SP, 0;
	add.u64 	%rd4, %SPL, 0;
	mov.u32 	%r2, %ntid.y;
	mov.u32 	%r3, %ctaid.y;
	mov.u32 	%r4, %tid.y;
	mad.lo.s32 	%r5, %r2, %r3, %r4;
	mov.u32 	%r6, %ntid.x;
	mov.u32 	%r7, %ctaid.x;
	mov.u32 	%r8, %tid.x;
	mad.lo.s32 	%r9, %r6, %r7, %r8;
	mad.lo.s32 	%r10, %r1, %r5, %r9;
	mul.wide.s32 	%rd5, %r10, 4;
	add.s64 	%rd6, %rd2, %rd5;
	ld.global.f32 	%f1, [%rd6];
	cvt.f64.f32 	%fd1, %f1;
	st.local.v2.u32 	[%rd4], {%r9, %r5};
	st.local.f64 	[%rd4+8], %fd1;
	mov.u64 	%rd7, $str$1;
	cvta.global.u64 	%rd8, %rd7;
	{ // callseq 1, 0
	.param .b64 param0;
	st.param.b64 	[param0], %rd8;
	.param .b64 param1;
	st.param.b64 	[param1], %rd3;
	.param .b32 retval0;
	call.uni (retval0), 
	vprintf, 
	(
	param0, 
	param1
	);
	ld.param.b32 	%r11, [retval0];
	} // callseq 1
	ret;

}
	// .globl	_Z6sumArrPfS_S_i
.visible .entry _Z6sumArrPfS_S_i(
	.param .u64 .ptr .align 1 _Z6sumArrPfS_S_i_param_0,
	.param .u64 .ptr .align 1 _Z6sumArrPfS_S_i_param_1,
	.param .u64 .ptr .align 1 _Z6sumArrPfS_S_i_param_2,
	.param .u32 _Z6sumArrPfS_S_i_param_3
)
{
	.reg .pred 	%p<2>;
	.reg .b32 	%r<3>;
	.reg .b32 	%f<4>;
	.reg .b64 	%rd<11>;

	ld.param.u64 	%rd1, [_Z6sumArrPfS_S_i_param_0];
	ld.param.u64 	%rd2, [_Z6sumArrPfS_S_i_param_1];
	ld.param.u64 	%rd3, [_Z6sumArrPfS_S_i_param_2];
	ld.param.u32 	%r2, [_Z6sumArrPfS_S_i_param_3];
	mov.u32 	%r1, %tid.x;
	setp.ge.s32 	%p1, %r1, %r2;
	@%p1 bra 	$L__BB2_2;
	cvta.to.global.u64 	%rd4, %rd1;
	cvta.to.global.u64 	%rd5, %rd2;
	cvta.to.global.u64 	%rd6, %rd3;
	mul.wide.u32 	%rd7, %r1, 4;
	add.s64 	%rd8, %rd4, %rd7;
	ld.global.f32 	%f1, [%rd8];
	add.s64 	%rd9, %rd5, %rd7;
	ld.global.f32 	%f2, [%rd9];
	add.f32 	%f3, %f1, %f2;
	add.s64 	%rd10, %rd6, %rd7;
	st.global.f32 	[%rd10], %f3;
$L__BB2_2:
	ret;

}
	// .globl	_Z11convolutionPfS_S_ii
.visible .entry _Z11convolutionPfS_S_ii(
	.param .u64 .ptr .align 1 _Z11convolutionPfS_S_ii_param_0,
	.param .u64 .ptr .align 1 _Z11convolutionPfS_S_ii_param_1,
	.param .u64 .ptr .align 1 _Z11convolutionPfS_S_ii_param_2,
	.param .u32 _Z11convolutionPfS_S_ii_param_3,
	.param .u32 _Z11convolutionPfS_S_ii_param_4
)
{


	ret;

}


// ===== COMPILED SASS (sm_100) =====

	.target	sm_100

	.elftype	@"ET_EXEC"


//--------------------- .note.nv.tkinfo           --------------------------
	.section	.note.nv.tkinfo,"",@"SHT_NOTE"
	.sectionflags	@"SHF_NOTE_NV_TKINFO"
	.tkinfo
        /*0018*/ 	.word	0x00000002
        /*0030*/ 	.string	""
        /*0030*/ 	.string	"ptxas"
        /*0030*/ 	.string	"Cuda compilation tools, release 13.0, V13.0.88"
        /*0030*/ 	.string	"Build cuda_13.0.r13.0/compiler.36424714_0"
        /*0030*/ 	.string	"-arch sm_100 -m 64 "



//--------------------- .note.nv.cuinfo           --------------------------
	.section	.note.nv.cuinfo,"",@"SHT_NOTE"
	.sectionflags	@"SHF_NOTE_NV_CUINFO"
        /*0018*/ 	.short	0x0002
        /*001a*/ 	.short	0x0064
        /*001c*/ 	.short	0x0082
	.zero		2


//--------------------- .nv.info                  --------------------------
	.section	.nv.info,"",@"SHT_CUDA_INFO"
	.align	4


	//----- nvinfo : EIATTR_REGCOUNT
	.align		4
        /*0000*/ 	.byte	0x04, 0x2f
        /*0002*/ 	.short	(.L_3 - .L_2)
	.align		4
.L_2:
        /*0004*/ 	.word	index@(_Z6printAPfi)
        /*0008*/ 	.word	0x00000018


	//----- nvinfo : EIATTR_FRAME_SIZE
	.align		4
.L_3:
        /*000c*/ 	.byte	0x04, 0x11
        /*000e*/ 	.short	(.L_5 - .L_4)
	.align		4
.L_4:
        /*0010*/ 	.word	index@(_Z6printAPfi)
        /*0014*/ 	.word	0x00000010


	//----- nvinfo : EIATTR_REGCOUNT
	.align		4
.L_5:
        /*0018*/ 	.byte	0x04, 0x2f
        /*001a*/ 	.short	(.L_7 - .L_6)
	.align		4
.L_6:
        /*001c*/ 	.word	index@(_Z6printMPfii)
        /*0020*/ 	.word	0x00000018


	//----- nvinfo : EIATTR_FRAME_SIZE
	.align		4
.L_7:
        /*0024*/ 	.byte	0x04, 0x11
        /*0026*/ 	.short	(.L_9 - .L_8)
	.align		4
.L_8:
        /*0028*/ 	.word	index@(_Z6printMPfii)
        /*002c*/ 	.word	0x00000010


	//----- nvinfo : EIATTR_REGCOUNT
	.align		4
.L_9:
        /*0030*/ 	.byte	0x04, 0x2f
        /*0032*/ 	.short	(.L_11 - .L_10)
	.align		4
.L_10:
        /*0034*/ 	.word	index@(_Z6sumArrPfS_S_i)
        /*0038*/ 	.word	0x0000000c


	//----- nvinfo : EIATTR_FRAME_SIZE
	.align		4
.L_11:
        /*003c*/ 	.byte	0x04, 0x11
        /*003e*/ 	.short	(.L_13 - .L_12)
	.align		4
.L_12:
        /*0040*/ 	.word	index@(_Z6sumArrPfS_S_i)
        /*0044*/ 	.word	0x00000000


	//----- nvinfo : EIATTR_REGCOUNT
	.align		4
.L_13:
        /*0048*/ 	.byte	0x04, 0x2f
        /*004a*/ 	.short	(.L_15 - .L_14)
	.align		4
.L_14:
        /*004c*/ 	.word	index@(_Z11convolutionPfS_S_ii)
        /*0050*/ 	.word	0x00000004


	//----- nvinfo : EIATTR_FRAME_SIZE
	.align		4
.L_15:
        /*0054*/ 	.byte	0x04, 0x11
        /*0056*/ 	.short	(.L_17 - .L_16)
	.align		4
.L_16:
        /*0058*/ 	.word	index@(_Z11convolutionPfS_S_ii)
        /*005c*/ 	.word	0x00000000


	//----- nvinfo : EIATTR_MIN_STACK_SIZE
	.align		4
.L_17:
        /*0060*/ 	.byte	0x04, 0x12
        /*0062*/ 	.short	(.L_19 - .L_18)
	.align		4
.L_18:
        /*0064*/ 	.word	index@(_Z11convolutionPfS_S_ii)
        /*0068*/ 	.word	0x00000000


	//----- nvinfo : EIATTR_MIN_STACK_SIZE
	.align		4
.L_19:
        /*006c*/ 	.byte	0x04, 0x12
        /*006e*/ 	.short	(.L_21 - .L_20)
	.align		4
.L_20:
        /*0070*/ 	.word	index@(_Z6sumArrPfS_S_i)
        /*0074*/ 	.word	0x00000000


	//----- nvinfo : EIATTR_MIN_STACK_SIZE
	.align		4
.L_21:
        /*0078*/ 	.byte	0x04, 0x12
        /*007a*/ 	.short	(.L_23 - .L_22)
	.align		4
.L_22:
        /*007c*/ 	.word	index@(_Z6printMPfii)
        /*0080*/ 	.word	0x00000010


	//----- nvinfo : EIATTR_MIN_STACK_SIZE
	.align		4
.L_23:
        /*0084*/ 	.byte	0x04, 0x12
        /*0086*/ 	.short	(.L_25 - .L_24)
	.align		4
.L_24:
        /*0088*/ 	.word	index@(_Z6printAPfi)
        /*008c*/ 	.word	0x00000010
.L_25:


//--------------------- .nv.compat                --------------------------
	.section	.nv.compat,"",@"SHT_CUDA_COMPAT_INFO"
	.align	4
        /*0000*/ 	.byte	0x02, 0x09, 0x00, 0x00, 0x02, 0x02, 0x01, 0x00, 0x02, 0x05, 0x05, 0x00, 0x03, 0x07, 0x01, 0x01
        /*0010*/ 	.byte	0x02, 0x03, 0x00, 0x00, 0x02, 0x06, 0x01, 0x00, 0x04, 0x0b, 0x08, 0x00, 0x09, 0x00, 0x00, 0x00
        /*0020*/ 	.byte	0x00, 0x00, 0x00, 0x00


//--------------------- .nv.info._Z11convolutionPfS_S_ii --------------------------
	.section	.nv.info._Z11convolutionPfS_S_ii,"",@"SHT_CUDA_INFO"
	.sectionflags	@""
	.align	4


	//----- nvinfo : EIATTR_CUDA_API_VERSION
	.align		4
        /*0000*/ 	.byte	0x04, 0x37
        /*0002*/ 	.short	(.L_27 - .L_26)
.L_26:
        /*0004*/ 	.word	0x00000082


	//----- nvinfo : EIATTR_KPARAM_INFO
	.align		4
.L_27:
        /*0008*/ 	.byte	0x04, 0x17
        /*000a*/ 	.short	(.L_29 - .L_28)
.L_28:
        /*000c*/ 	.word	0x00000000
        /*0010*/ 	.short	0x0004
        /*0012*/ 	.short	0x001c
        /*0014*/ 	.byte	0x00, 0xf0, 0x11, 0x00


	//----- nvinfo : EIATTR_KPARAM_INFO
	.align		4
.L_29:
        /*0018*/ 	.byte	0x04, 0x17
        /*001a*/ 	.short	(.L_31 - .L_30)
.L_30:
        /*001c*/ 	.word	0x00000000
        /*0020*/ 	.short	0x0003
        /*0022*/ 	.short	0x0018
        /*0024*/ 	.byte	0x00, 0xf0, 0x11, 0x00


	//----- nvinfo : EIATTR_KPARAM_INFO
	.align		4
.L_31:
        /*0028*/ 	.byte	0x04, 0x17
        /*002a*/ 	.short	(.L_33 - .L_32)
.L_32:
        /*002c*/ 	.word	0x00000000
        /*0030*/ 	.short	0x0002
        /*0032*/ 	.short	0x0010
        /*0034*/ 	.byte	0x00, 0xf5, 0x21, 0x00


	//----- nvinfo : EIATTR_KPARAM_INFO
	.align		4
.L_33:
        /*0038*/ 	.byte	0x04, 0x17
        /*003a*/ 	.short	(.L_35 - .L_34)
.L_34:
        /*003c*/ 	.word	0x00000000
        /*0040*/ 	.short	0x0001
        /*0042*/ 	.short	0x0008
        /*0044*/ 	.byte	0x00, 0xf5, 0x21, 0x00


	//----- nvinfo : EIATTR_KPARAM_INFO
	.align		4
.L_35:
        /*0048*/ 	.byte	0x04, 0x17
        /*004a*/ 	.short	(.L_37 - .L_36)
.L_36:
        /*004c*/ 	.word	0x00000000
        /*0050*/ 	.short	0x0000
        /*0052*/ 	.short	0x0000
        /*0054*/ 	.byte	0x00, 0xf5, 0x21, 0x00


	//----- nvinfo : EIATTR_SPARSE_MMA_MASK
	.align		4
.L_37:
        /*0058*/ 	.byte	0x03, 0x50
        /*005a*/ 	.short	0x0000


	//----- nvinfo : EIATTR_MAXREG_COUNT
	.align		4
        /*005c*/ 	.byte	0x03, 0x1b
        /*005e*/ 	.short	0x00ff


	//----- nvinfo : EIATTR_MERCURY_ISA_VERSION
	.align		4
        /*0060*/ 	.byte	0x03, 0x5f
        /*0062*/ 	.short	0x0101


	//----- nvinfo : EIATTR_VRC_CTA_INIT_COUNT
	.align		4
        /*0064*/ 	.byte	0x02, 0x4a
	.zero		1
	.zero		1


	//----- nvinfo : EIATTR_EXIT_INSTR_OFFSETS
	.align		4
        /*0068*/ 	.byte	0x04, 0x1c
        /*006a*/ 	.short	(.L_39 - .L_38)


	//   ....[0]....
.L_38:
        /*006c*/ 	.word	0x00000010


	//----- nvinfo : EIATTR_CBANK_PARAM_SIZE
	.align		4
.L_39:
        /*0070*/ 	.byte	0x03, 0x19
        /*0072*/ 	.short	0x0020


	//----- nvinfo : EIATTR_PARAM_CBANK
	.align		4
        /*0074*/ 	.byte	0x04, 0x0a
        /*0076*/ 	.short	(.L_41 - .L_40)
	.align		4
.L_40:
        /*0078*/ 	.word	index@(.nv.constant0._Z11convolutionPfS_S_ii)
        /*007c*/ 	.short	0x0380
        /*007e*/ 	.short	0x0020


	//----- nvinfo : EIATTR_SW_WAR
	.align		4
.L_41:
        /*0080*/ 	.byte	0x04, 0x36
        /*0082*/ 	.short	(.L_43 - .L_42)
.L_42:
        /*0084*/ 	.word	0x00000008
.L_43:


//--------------------- .nv.info._Z6sumArrPfS_S_i --------------------------
	.section	.nv.info._Z6sumArrPfS_S_i,"",@"SHT_CUDA_INFO"
	.sectionflags	@""
	.align	4


	//----- nvinfo : EIATTR_CUDA_API_VERSION
	.align		4
        /*0000*/ 	.byte	0x04, 0x37
        /*0002*/ 	.short	(.L_45 - .L_44)
.L_44:
        /*0004*/ 	.word	0x00000082


	//----- nvinfo : EIATTR_KPARAM_INFO
	.align		4
.L_45:
        /*0008*/ 	.byte	0x04, 0x17
        /*000a*/ 	.short	(.L_47 - .L_46)
.L_46:
        /*000c*/ 	.word	0x00000000
        /*0010*/ 	.short	0x0003
        /*0012*/ 	.short	0x0018
        /*0014*/ 	.byte	0x00, 0xf0, 0x11, 0x00


	//----- nvinfo : EIATTR_KPARAM_INFO
	.align		4
.L_47:
        /*0018*/ 	.byte	0x04, 0x17
        /*001a*/ 	.short	(.L_49 - .L_48)
.L_48:
        /*001c*/ 	.word	0x00000000
        /*0020*/ 	.short	0x0002
        /*0022*/ 	.short	0x0010
        /*0024*/ 	.byte	0x00, 0xf5, 0x21, 0x00


	//----- nvinfo : EIATTR_KPARAM_INFO
	.align		4
.L_49:
        /*0028*/ 	.byte	0x04, 0x17
        /*002a*/ 	.short	(.L_51 - .L_50)
.L_50:
        /*002c*/ 	.word	0x00000000
        /*0030*/ 	.short	0x0001
        /*0032*/ 	.short	0x0008
        /*0034*/ 	.byte	0x00, 0xf5, 0x21, 0x00


	//----- nvinfo : EIATTR_KPARAM_INFO
	.align		4
.L_51:
        /*0038*/ 	.byte	0x04, 0x17
        /*003a*/ 	.short	(.L_53 - .L_52)
.L_52:
        /*003c*/ 	.word	0x00000000
        /*0040*/ 	.short	0x0000
        /*0042*/ 	.short	0x0000
        /*0044*/ 	.byte	0x00, 0xf5, 0x21, 0x00


	//----- nvinfo : EIATTR_SPARSE_MMA_MASK
	.align		4
.L_53:
        /*0048*/ 	.byte	0x03, 0x50
        /*004a*/ 	.short	0x0000


	//----- nvinfo : EIATTR_MAXREG_COUNT
	.align		4
        /*004c*/ 	.byte	0x03, 0x1b
        /*004e*/ 	.short	0x00ff


	//----- nvinfo : EIATTR_MERCURY_ISA_VERSION
	.align		4
        /*0050*/ 	.byte	0x03, 0x5f
        /*0052*/ 	.short	0x0101


	//----- nvinfo : EIATTR_VRC_CTA_INIT_COUNT
	.align		4
        /*0054*/ 	.byte	0x02, 0x4a
	.zero		1
	.zero		1


	//----- nvinfo : EIATTR_EXIT_INSTR_OFFSETS
	.align		4
        /*0058*/ 	.byte	0x04, 0x1c
        /*005a*/ 	.short	(.L_55 - .L_54)


	//   ....[0]....
.L_54:
        /*005c*/ 	.word	0x00000040


	//   ....[1]....
        /*0060*/ 	.word	0x00000100


	//----- nvinfo : EIATTR_CBANK_PARAM_SIZE
	.align		4
.L_55:
        /*0064*/ 	.byte	0x03, 0x19
        /*0066*/ 	.short	0x001c


	//----- nvinfo : EIATTR_PARAM_CBANK
	.align		4
        /*0068*/ 	.byte	0x04, 0x0a
        /*006a*/ 	.short	(.L_57 - .L_56)
	.align		4
.L_56:
        /*006c*/ 	.word	index@(.nv.constant0._Z6sumArrPfS_S_i)
        /*0070*/ 	.short	0x0380
        /*0072*/ 	.short	0x001c


	//----- nvinfo : EIATTR_SW_WAR
	.align		4
.L_57:
        /*0074*/ 	.byte	0x04, 0x36
        /*0076*/ 	.short	(.L_59 - .L_58)
.L_58:
        /*0078*/ 	.word	0x00000008
.L_59:


//--------------------- .nv.info._Z6printMPfii    --------------------------
	.section	.nv.info._Z6printMPfii,"",@"SHT_CUDA_INFO"
	.sectionflags	@""
	.align	4


	//----- nvinfo : EIATTR_CUDA_API_VERSION
	.align		4
        /*0000*/ 	.byte	0x04, 0x37
        /*0002*/ 	.short	(.L_61 - .L_60)
.L_60:
        /*0004*/ 	.word	0x00000082


	//----- nvinfo : EIATTR_KPARAM_INFO
	.align		4
.L_61:
        /*0008*/ 	.byte	0x04, 0x17
        /*000a*/ 	.short	(.L_63 - .L_62)
.L_62:
        /*000c*/ 	.word	0x00000000
        /*0010*/ 	.short	0x0002
        /*0012*/ 	.short	0x000c
        /*0014*/ 	.byte	0x00, 0xf0, 0x11, 0x00


	//----- nvinfo : EIATTR_KPARAM_INFO
	.align		4
.L_63:
        /*0018*/ 	.byte	0x04, 0x17
        /*001a*/ 	.short	(.L_65 - .L_64)
.L_64:
        /*001c*/ 	.word	0x00000000
        /*0020*/ 	.short	0x0001
        /*0022*/ 	.short	0x0008
        /*0024*/ 	.byte	0x00, 0xf0, 0x11, 0x00


	//----- nvinfo : EIATTR_KPARAM_INFO
	.align		4
.L_65:
        /*0028*/ 	.byte	0x04, 0x17
        /*002a*/ 	.short	(.L_67 - .L_66)
.L_66:
        /*002c*/ 	.word	0x00000000
        /*0030*/ 	.short	0x0000
        /*0032*/ 	.short	0x0000
        /*0034*/ 	.byte	0x00, 0xf5, 0x21, 0x00


	//----- nvinfo : EIATTR_SPARSE_MMA_MASK
	.align		4
.L_67:
        /*0038*/ 	.byte	0x03, 0x50
        /*003a*/ 	.short	0x0000


	//----- nvinfo : EIATTR_MAXREG_COUNT
	.align		4
        /*003c*/ 	.byte	0x03, 0x1b
        /*003e*/ 	.short	0x00ff


	//----- nvinfo : EIATTR_EXTERNS
	.align		4
        /*0040*/ 	.byte	0x04, 0x0f
        /*0042*/ 	.short	(.L_69 - .L_68)


	//   ....[0]....
	.align		4
.L_68:
        /*0044*/ 	.word	index@(vprintf)


	//----- nvinfo : EIATTR_MERCURY_ISA_VERSION
	.align		4
.L_69:
        /*0048*/ 	.byte	0x03, 0x5f
        /*004a*/ 	.short	0x0101


	//----- nvinfo : EIATTR_VRC_CTA_INIT_COUNT
	.align		4
        /*004c*/ 	.byte	0x02, 0x4a
	.zero		1
	.zero		1


	//----- nvinfo : EIATTR_SYSCALL_OFFSETS
	.align		4
        /*0050*/ 	.byte	0x04, 0x46
        /*0052*/ 	.short	(.L_71 - .L_70)


	//   ....[0]....
.L_70:
        /*0054*/ 	.word	0x000001d0


	//----- nvinfo : EIATTR_EXIT_INSTR_OFFSETS
	.align		4
.L_71:
        /*0058*/ 	.byte	0x04, 0x1c
        /*005a*/ 	.short	(.L_73 - .L_72)


	//   ....[0]....
.L_72:
        /*005c*/ 	.word	0x000001e0


	//----- nvinfo : EIATTR_CBANK_PARAM_SIZE
	.align		4
.L_73:
        /*0060*/ 	.byte	0x03, 0x19
        /*0062*/ 	.short	0x0010


	//----- nvinfo : EIATTR_PARAM_CBANK
	.align		4
        /*0064*/ 	.byte	0x04, 0x0a
        /*0066*/ 	.short	(.L_75 - .L_74)
	.align		4
.L_74:
        /*0068*/ 	.word	index@(.nv.constant0._Z6printMPfii)
        /*006c*/ 	.short	0x0380
        /*006e*/ 	.short	0x0010


	//----- nvinfo : EIATTR_SW_WAR
	.align		4
.L_75:
        /*0070*/ 	.byte	0x04, 0x36
        /*0072*/ 	.short	(.L_77 - .L_76)
.L_76:
        /*0074*/ 	.word	0x00000008
.L_77:


//--------------------- .nv.info._Z6printAPfi     --------------------------
	.section	.nv.info._Z6printAPfi,"",@"SHT_CUDA_INFO"
	.sectionflags	@""
	.align	4


	//----- nvinfo : EIATTR_CUDA_API_VERSION
	.align		4
        /*0000*/ 	.byte	0x04, 0x37
        /*0002*/ 	.short	(.L_79 - .L_78)
.L_78:
        /*0004*/ 	.word	0x00000082


	//----- nvinfo : EIATTR_KPARAM_INFO
	.align		4
.L_79:
        /*0008*/ 	.byte	0x04, 0x17
        /*000a*/ 	.short	(.L_81 - .L_80)
.L_80:
        /*000c*/ 	.word	0x00000000
        /*0010*/ 	.short	0x0001
        /*0012*/ 	.short	0x0008
        /*0014*/ 	.byte	0x00, 0xf0, 0x11, 0x00


	//----- nvinfo : EIATTR_KPARAM_INFO
	.align		4
.L_81:
        /*0018*/ 	.byte	0x04, 0x17
        /*001a*/ 	.short	(.L_83 - .L_82)
.L_82:
        /*001c*/ 	.word	0x00000000
        /*0020*/ 	.short	0x0000
        /*0022*/ 	.short	0x0000
        /*0024*/ 	.byte	0x00, 0xf5, 0x21, 0x00


	//----- nvinfo : EIATTR_SPARSE_MMA_MASK
	.align		4
.L_83:
        /*0028*/ 	.byte	0x03, 0x50
        /*002a*/ 	.short	0x0000


	//----- nvinfo : EIATTR_MAXREG_COUNT
	.align		4
        /*002c*/ 	.byte	0x03, 0x1b
        /*002e*/ 	.short	0x00ff


	//----- nvinfo : EIATTR_EXTERNS
	.align		4
        /*0030*/ 	.byte	0x04, 0x0f
        /*0032*/ 	.short	(.L_85 - .L_84)


	//   ....[0]....
	.align		4
.L_84:
        /*0034*/ 	.word	index@(vprintf)


	//----- nvinfo : EIATTR_MERCURY_ISA_VERSION
	.align		4
.L_85:
        /*0038*/ 	.byte	0x03, 0x5f
        /*003a*/ 	.short	0x0101


	//----- nvinfo : EIATTR_VRC_CTA_INIT_COUNT
	.align		4
        /*003c*/ 	.byte	0x02, 0x4a
	.zero		1
	.zero		1


	//----- nvinfo : EIATTR_SYSCALL_OFFSETS
	.align		4
        /*0040*/ 	.byte	0x04, 0x46
        /*0042*/ 	.short	(.L_87 - .L_86)


	//   ....[0]....
.L_86:
        /*0044*/ 	.word	0x00000140


	//----- nvinfo : EIATTR_EXIT_INSTR_OFFSETS
	.align		4
.L_87:
        /*0048*/ 	.byte	0x04, 0x1c
        /*004a*/ 	.short	(.L_89 - .L_88)


	//   ....[0]....
.L_88:
        /*004c*/ 	.word	0x00000150


	//----- nvinfo : EIATTR_CBANK_PARAM_SIZE
	.align		4
.L_89:
        /*0050*/ 	.byte	0x03, 0x19
        /*0052*/ 	.short	0x000c


	//----- nvinfo : EIATTR_PARAM_CBANK
	.align		4
        /*0054*/ 	.byte	0x04, 0x0a
        /*0056*/ 	.short	(.L_91 - .L_90)
	.align		4
.L_90:
        /*0058*/ 	.word	index@(.nv.constant0._Z6printAPfi)
        /*005c*/ 	.short	0x0380
        /*005e*/ 	.short	0x000c


	//----- nvinfo : EIATTR_SW_WAR
	.align		4
.L_91:
        /*0060*/ 	.byte	0x04, 0x36
        /*0062*/ 	.short	(.L_93 - .L_92)
.L_92:
        /*0064*/ 	.word	0x00000008
.L_93:


//--------------------- .nv.callgraph             --------------------------
	.section	.nv.callgraph,"",@"SHT_CUDA_CALLGRAPH"
	.align	4
	.sectionentsize	8
	.align		4
        /*0000*/ 	.word	0x00000000
	.align		4
        /*0004*/ 	.word	0xffffffff
	.align		4
        /*0008*/ 	.word	index@(_Z6printMPfii)
	.align		4
        /*000c*/ 	.word	index@(vprintf)
	.align		4
        /*0010*/ 	.word	index@(_Z6printAPfi)
	.align		4
        /*0014*/ 	.word	index@(vprintf)
	.align		4
        /*0018*/ 	.word	0x00000000
	.align		4
        /*001c*/ 	.word	0xfffffffe
	.align		4
        /*0020*/ 	.word	0x00000000
	.align		4
        /*0024*/ 	.word	0xfffffffd
	.align		4
        /*0028*/ 	.word	0x00000000
	.align		4
        /*002c*/ 	.word	0xfffffffc


//--------------------- .nv.constant4             --------------------------
	.section	.nv.constant4,"a",@progbits
	.align	8
	.align		8
.nv.constant4:
        /*0000*/ 	.dword	$str
	.align		8
        /*0008*/ 	.dword	$str$1
	.align		8
        /*0010*/ 	.dword	vprintf


//--------------------- .text._Z11convolutionPfS_S_ii --------------------------
	.section	.text._Z11convolutionPfS_S_ii,"ax",@progbits
	.align	128
        .global         _Z11convolutionPfS_S_ii
        .type           _Z11convolutionPfS_S_ii,@function
        .size           _Z11convolutionPfS_S_ii,(.L_x_6 - _Z11convolutionPfS_S_ii)
        .other          _Z11convolutionPfS_S_ii,@"STO_CUDA_ENTRY STV_DEFAULT"
_Z11convolutionPfS_S_ii:
.text._Z11convolutionPfS_S_ii:
[----:B------:R-:W-:Y:S01]  /*0000*/  LDC R1, c[0x0][0x37c] ;  /* 0x0000df00ff017b82 */ /* 0x000fe20000000800 */
[----:B------:R-:W-:Y:S05]  /*0010*/  EXIT ;  /* 0x000000000000794d */ /* 0x000fea0003800000 */
.L_x_0:
[----:B------:R-:W-:-:S00]  /*0020*/  BRA `(.L_x_0) ;  /* 0xfffffffc00fc7947 */ /* 0x000fc0000383ffff */
[----:B------:R-:W-:-:S00]  /*0030*/  NOP ;  /* 0x0000000000007918 */ /* 0x000fc00000000000 */
        /* <DEDUP_REMOVED lines=12> */
.L_x_6:


//--------------------- .text._Z6sumArrPfS_S_i    --------------------------
	.section	.text._Z6sumArrPfS_S_i,"ax",@progbits
	.align	128
        .global         _Z6sumArrPfS_S_i
        .type           _Z6sumArrPfS_S_i,@function
        .size           _Z6sumArrPfS_S_i,(.L_x_7 - _Z6sumArrPfS_S_i)
        .other          _Z6sumArrPfS_S_i,@"STO_CUDA_ENTRY STV_DEFAULT"
_Z6sumArrPfS_S_i:
.text._Z6sumArrPfS_S_i:
[----:B------:R-:W-:Y:S01]  /*0000*/  LDC R1, c[0x0][0x37c] ;  /* 0x0000df00ff017b82 */ /* 0x000fe20000000800 */
[----:B------:R-:W0:Y:S01]  /*0010*/  S2R R9, SR_TID.X ;  /* 0x0000000000097919 */ /* 0x000e220000002100 */
[----:B------:R-:W0:Y:S02]  /*0020*/  LDCU UR4, c[0x0][0x398] ;  /* 0x00007300ff0477ac */ /* 0x000e240008000800 */
[----:B0-----:R-:W-:-:S13]  /*0030*/  ISETP.GE.AND P0, PT, R9, UR4, PT ;  /* 0x0000000409007c0c */ /* 0x001fda000bf06270 */
[----:B------:R-:W-:Y:S05]  /*0040*/  @P0 EXIT ;  /* 0x000000000000094d */ /* 0x000fea0003800000 */
[----:B------:R-:W0:Y:S01]  /*0050*/  LDC.64 R2, c[0x0][0x380] ;  /* 0x0000e000ff027b82 */ /* 0x000e220000000a00 */
[----:B------:R-:W1:Y:S07]  /*0060*/  LDCU.64 UR4, c[0x0][0x358] ;  /* 0x00006b00ff0477ac */ /* 0x000e6e0008000a00 */
[----:B------:R-:W2:Y:S08]  /*0070*/  LDC.64 R4, c[0x0][0x388] ;  /* 0x0000e200ff047b82 */ /* 0x000eb00000000a00 */
[----:B------:R-:W3:Y:S01]  /*0080*/  LDC.64 R6, c[0x0][0x390] ;  /* 0x0000e400ff067b82 */ /* 0x000ee20000000a00 */
[----:B0-----:R-:W-:-:S06]  /*0090*/  IMAD.WIDE.U32 R2, R9, 0x4, R2 ;  /* 0x0000000409027825 */ /* 0x001fcc00078e0002 */
[----:B-1----:R-:W4:Y:S01]  /*00a0*/  LDG.E R2, desc[UR4][R2.64] ;  /* 0x0000000402027981 */ /* 0x002f22000c1e1900 */
[----:B--2---:R-:W-:-:S06]  /*00b0*/  IMAD.WIDE.U32 R4, R9, 0x4, R4 ;  /* 0x0000000409047825 */ /* 0x004fcc00078e0004 */
[----:B------:R-:W4:Y:S01]  /*00c0*/  LDG.E R5, desc[UR4][R4.64] ;  /* 0x0000000404057981 */ /* 0x000f22000c1e1900 */
[----:B---3--:R-:W-:-:S04]  /*00d0*/  IMAD.WIDE.U32 R6, R9, 0x4, R6 ;  /* 0x0000000409067825 */ /* 0x008fc800078e0006 */
[----:B----4-:R-:W-:-:S05]  /*00e0*/  FADD R9, R2, R5 ;  /* 0x0000000502097221 */ /* 0x010fca0000000000 */
[----:B------:R-:W-:Y:S01]  /*00f0*/  STG.E desc[UR4][R6.64], R9 ;  /* 0x0000000906007986 */ /* 0x000fe2000c101904 */
[----:B------:R-:W-:Y:S05]  /*0100*/  EXIT ;  /* 0x000000000000794d */ /* 0x000fea0003800000 */
.L_x_1:
        /* <DEDUP_REMOVED lines=15> */
.L_x_7:


//--------------------- .text._Z6printMPfii       --------------------------
	.section	.text._Z6printMPfii,"ax",@progbits
	.align	128
        .global         _Z6printMPfii
        .type           _Z6printMPfii,@function
        .size           _Z6printMPfii,(.L_x_8 - _Z6printMPfii)
        .other          _Z6printMPfii,@"STO_CUDA_ENTRY STV_DEFAULT"
_Z6printMPfii:
.text._Z6printMPfii:
[----:B------:R-:W0:Y:S01]  /*0000*/  LDC R1, c[0x0][0x37c] ;  /* 0x0000df00ff017b82 */ /* 0x000e220000000800 */
[----:B------:R-:W1:Y:S01]  /*0010*/  S2R R3, SR_CTAID.Y ;  /* 0x0000000000037919 */ /* 0x000e620000002600 */
[----:B------:R-:W2:Y:S06]  /*0020*/  LDCU UR6, c[0x0][0x2fc] ;  /* 0x00005f80ff0677ac */ /* 0x000eac0008000800 */
[----:B------:R-:W3:Y:S01]  /*0030*/  LDC.64 R8, c[0x0][0x380] ;  /* 0x0000e000ff087b82 */ /* 0x000ee20000000a00 */
[----:B0-----:R-:W-:Y:S01]  /*0040*/  IADD3 R1, PT, PT, R1, -0x10, RZ ;  /* 0xfffffff001017810 */ /* 0x001fe20007ffe0ff */
[----:B------:R-:W1:Y:S01]  /*0050*/  S2R R0, SR_TID.Y ;  /* 0x0000000000007919 */ /* 0x000e620000002200 */
[----:B------:R-:W1:Y:S01]  /*0060*/  LDCU UR7, c[0x0][0x364] ;  /* 0x00006c80ff0777ac */ /* 0x000e620008000800 */
[----:B------:R-:W0:Y:S01]  /*0070*/  S2R R2, SR_CTAID.X ;  /* 0x0000000000027919 */ /* 0x000e220000002500 */
[----:B------:R-:W0:Y:S01]  /*0080*/  LDCU UR8, c[0x0][0x360] ;  /* 0x00006c00ff0877ac */ /* 0x000e220008000800 */
[----:B------:R-:W0:Y:S01]  /*0090*/  S2R R5, SR_TID.X ;  /* 0x0000000000057919 */ /* 0x000e220000002100 */
[----:B------:R-:W4:Y:S01]  /*00a0*/  LDCU UR9, c[0x0][0x388] ;  /* 0x00007100ff0977ac */ /* 0x000f220008000800 */
[----:B------:R-:W5:Y:S01]  /*00b0*/  LDCU.64 UR4, c[0x0][0x358] ;  /* 0x00006b00ff0477ac */ /* 0x000f620008000a00 */
[----:B-1----:R-:W-:-:S02]  /*00c0*/  IMAD R3, R3, UR7, R0 ;  /* 0x0000000703037c24 */ /* 0x002fc4000f8e0200 */
[----:B0-----:R-:W-:-:S04]  /*00d0*/  IMAD R2, R2, UR8, R5 ;  /* 0x0000000802027c24 */ /* 0x001fc8000f8e0205 */
[----:B----4-:R-:W-:Y:S01]  /*00e0*/  IMAD R5, R3, UR9, R2 ;  /* 0x0000000903057c24 */ /* 0x010fe2000f8e0202 */
[----:B------:R-:W-:Y:S01]  /*00f0*/  MOV R0, 0x10 ;  /* 0x0000001000007802 */ /* 0x000fe20000000f00 */
[----:B------:R0:W-:Y:S01]  /*0100*/  STL.64 [R1], R2 ;  /* 0x0000000201007387 */ /* 0x0001e20000100a00 */
[----:B------:R-:W1:Y:S01]  /*0110*/  LDCU.64 UR8, c[0x4][0x8] ;  /* 0x01000100ff0877ac */ /* 0x000e620008000a00 */
[----:B---3--:R-:W-:-:S06]  /*0120*/  IMAD.WIDE R8, R5, 0x4, R8 ;  /* 0x0000000405087825 */ /* 0x008fcc00078e0208 */
[----:B-----5:R-:W3:Y:S01]  /*0130*/  LDG.E R8, desc[UR4][R8.64] ;  /* 0x0000000408087981 */ /* 0x020ee2000c1e1900 */
[----:B------:R-:W4:Y:S01]  /*0140*/  LDCU UR4, c[0x0][0x2f8] ;  /* 0x00005f00ff0477ac */ /* 0x000f220008000800 */
[----:B------:R0:W0:Y:S01]  /*0150*/  LDC.64 R12, c[0x4][R0] ;  /* 0x01000000000c7b82 */ /* 0x0000220000000a00 */
[----:B-1----:R-:W-:Y:S02]  /*0160*/  MOV R4, UR8 ;  /* 0x0000000800047c02 */ /* 0x002fe40008000f00 */
[----:B------:R-:W-:Y:S02]  /*0170*/  MOV R5, UR9 ;  /* 0x0000000900057c02 */ /* 0x000fe40008000f00 */
[----:B----4-:R-:W-:-:S04]  /*0180*/  IADD3 R6, P0, PT, R1, UR4, RZ ;  /* 0x0000000401067c10 */ /* 0x010fc8000ff1e0ff */
[----:B--2---:R-:W-:Y:S01]  /*0190*/  IADD3.X R7, PT, PT, RZ, UR6, RZ, P0, !PT ;  /* 0x00000006ff077c10 */ /* 0x004fe200087fe4ff */
[----:B---3--:R-:W1:Y:S02]  /*01a0*/  F2F.F64.F32 R10, R8 ;  /* 0x00000008000a7310 */ /* 0x008e640000201800 */
[----:B01----:R1:W-:Y:S06]  /*01b0*/  STL.64 [R1+0x8], R10 ;  /* 0x0000080a01007387 */ /* 0x0033ec0000100a00 */
[----:B------:R-:W-:-:S07]  /*01c0*/  LEPC R20, `(.L_x_2) ;  /* 0x000000001014794e */ /* 0x000fce0000000000 */
[----:B-1----:R-:W-:Y:S05]  /*01d0*/  CALL.ABS.NOINC R12 ;  /* 0x000000000c007343 */ /* 0x002fea0003c00000 */
.L_x_2:
[----:B------:R-:W-:Y:S05]  /*01e0*/  EXIT ;  /* 0x000000000000794d */ /* 0x000fea0003800000 */
.L_x_3:
        /* <DEDUP_REMOVED lines=9> */
.L_x_8:


//--------------------- .text._Z6printAPfi        --------------------------
	.section	.text._Z6printAPfi,"ax",@progbits
	.align	128
        .global         _Z6printAPfi
        .type           _Z6printAPfi,@function
        .size           _Z6printAPfi,(.L_x_9 - _Z6printAPfi)
        .other          _Z6printAPfi,@"STO_CUDA_ENTRY STV_DEFAULT"
_Z6printAPfi:
.text._Z6printAPfi:
[----:B------:R-:W0:Y:S01]  /*0000*/  LDC R1, c[0x0][0x37c] ;  /* 0x0000df00ff017b82 */ /* 0x000e220000000800 */
[----:B------:R-:W1:Y:S07]  /*0010*/  S2R R12, SR_TID.X ;  /* 0x00000000000c7919 */ /* 0x000e6e0000002100 */
[----:B------:R-:W1:Y:S01]  /*0020*/  LDC.64 R2, c[0x0][0x380] ;  /* 0x0000e000ff027b82 */ /* 0x000e620000000a00 */
[----:B------:R-:W2:Y:S01]  /*0030*/  LDCU.64 UR4, c[0x0][0x358] ;  /* 0x00006b00ff0477ac */ /* 0x000ea20008000a00 */
[----:B0-----:R-:W-:Y:S01]  /*0040*/  VIADD R1, R1, 0xfffffff0 ;  /* 0xfffffff001017836 */ /* 0x001fe20000000000 */
[----:B------:R-:W0:Y:S01]  /*0050*/  LDCU.64 UR6, c[0x4][URZ] ;  /* 0x01000000ff0677ac */ /* 0x000e220008000a00 */
[----:B-1----:R-:W-:-:S06]  /*0060*/  IMAD.WIDE.U32 R2, R12, 0x4, R2 ;  /* 0x000000040c027825 */ /* 0x002fcc00078e0002 */
[----:B--2---:R-:W2:Y:S01]  /*0070*/  LDG.E R2, desc[UR4][R2.64] ;  /* 0x0000000402027981 */ /* 0x004ea2000c1e1900 */
[----:B------:R-:W-:Y:S01]  /*0080*/  MOV R0, 0x10 ;  /* 0x0000001000007802 */ /* 0x000fe20000000f00 */
[----:B------:R-:W1:Y:S01]  /*0090*/  LDCU UR4, c[0x0][0x2f8] ;  /* 0x00005f00ff0477ac */ /* 0x000e620008000800 */
[----:B0-----:R-:W-:Y:S01]  /*00a0*/  IMAD.U32 R4, RZ, RZ, UR6 ;  /* 0x00000006ff047e24 */ /* 0x001fe2000f8e00ff */
[----:B------:R0:W-:Y:S01]  /*00b0*/  STL [R1], R12 ;  /* 0x0000000c01007387 */ /* 0x0001e20000100800 */
[----:B------:R0:W3:Y:S01]  /*00c0*/  LDC.64 R10, c[0x4][R0] ;  /* 0x01000000000a7b82 */ /* 0x0000e20000000a00 */
[----:B------:R-:W4:Y:S01]  /*00d0*/  LDCU UR5, c[0x0][0x2fc] ;  /* 0x00005f80ff0577ac */ /* 0x000f220008000800 */
[----:B------:R-:W-:Y:S02]  /*00e0*/  MOV R5, UR7 ;  /* 0x0000000700057c02 */ /* 0x000fe40008000f00 */
[----:B-1----:R-:W-:-:S05]  /*00f0*/  IADD3 R6, P0, PT, R1, UR4, RZ ;  /* 0x0000000401067c10 */ /* 0x002fca000ff1e0ff */
[----:B----4-:R-:W-:Y:S01]  /*0100*/  IMAD.X R7, RZ, RZ, UR5, P0 ;  /* 0x00000005ff077e24 */ /* 0x010fe200080e06ff */
[----:B--2---:R-:W1:Y:S02]  /*0110*/  F2F.F64.F32 R8, R2 ;  /* 0x0000000200087310 */ /* 0x004e640000201800 */
[----:B-1-3--:R0:W-:Y:S05]  /*0120*/  STL.64 [R1+0x8], R8 ;  /* 0x0000080801007387 */ /* 0x00a1ea0000100a00 */
[----:B------:R-:W-:-:S07]  /*0130*/  LEPC R20, `(.L_x_4) ;  /* 0x000000001014794e */ /* 0x000fce0000000000 */
[----:B0-----:R-:W-:Y:S05]  /*0140*/  CALL.ABS.NOINC R10 ;  /* 0x000000000a007343 */ /* 0x001fea0003c00000 */
.L_x_4:
[----:B------:R-:W-:Y:S05]  /*0150*/  EXIT ;  /* 0x000000000000794d */ /* 0x000fea0003800000 */
.L_x_5:
        /* <DEDUP_REMOVED lines=10> */
.L_x_9:


//--------------------- .nv.global.init           --------------------------
	.section	.nv.global.init,"aw",@progbits
.nv.global.init:
	.type		$str,@object
	.size		$str,($str$1 - $str)
$str:
        /*0000*/ 	.byte	0x69, 0x20, 0x3d, 0x20, 0x25, 0x64, 0x3a, 0x20, 0x25, 0x66, 0x0a, 0x00
	.type		$str$1,@object
	.size		$str$1,(.L_1 - $str$1)
$str$1:
        /*000c*/ 	.byte	0x28, 0x25, 0x64, 0x2c, 0x25, 0x64, 0x29, 0x3a, 0x20, 0x25, 0x66, 0x0a, 0x00
.L_1:


//--------------------- .nv.shared.reserved.0     --------------------------
	.section	.nv.shared.reserved.0,"aw",@nobits
	.weak		__nv_reservedSMEM_offset_0_alias
	.size		__nv_reservedSMEM_offset_0_alias, 0, 64
	.other		__nv_reservedSMEM_offset_0_alias,@"STO_CUDA_RESERVED_SHARED STV_DEFAULT"
__nv_reservedSMEM_offset_0_alias:
	.zero		0
	.zero		64


//--------------------- .nv.constant0._Z11convolutionPfS_S_ii --------------------------
	.section	.nv.constant0._Z11convolutionPfS_S_ii,"a",@progbits
	.sectionflags	@""
	.align	4
.nv.constant0._Z11convolutionPfS_S_ii:
	.zero		928


//--------------------- .nv.constant0._Z6sumArrPfS_S_i --------------------------
	.section	.nv.constant0._Z6sumArrPfS_S_i,"a",@progbits
	.sectionflags	@""
	.align	4
.nv.constant0._Z6sumArrPfS_S_i:
	.zero		924


//--------------------- .nv.constant0._Z6printMPfii --------------------------
	.section	.nv.constant0._Z6printMPfii,"a",@progbits
	.sectionflags	@""
	.align	4
.nv.constant0._Z6printMPfii:
	.zero		912


//--------------------- .nv.constant0._Z6printAPfi --------------------------
	.section	.nv.constant0._Z6printAPfi,"a",@progbits
	.sectionflags	@""
	.align	4
.nv.constant0._Z6printAPfi:
	.zero		908


//--------------------- SYMBOLS --------------------------

	.type		.nv.reservedSmem.offset0,@object
	.size		.nv.reservedSmem.offset0,0x4
	.type		vprintf,@function
